//
// Generated by NVIDIA NVVM Compiler
//
// Compiler Build ID: CL-36424714
// Cuda compilation tools, release 13.0, V13.0.88
// Based on NVVM 20.0.0
//

.version 9.0
.target sm_100
.address_size 64

	// .globl	_Z6warmupv
// _ZZ13oddEvenSharedPiiE5s_arr has been demoted

.visible .entry _Z6warmupv()
{


	ret;

}
	// .globl	_Z13oddEvenGlobalPiii
.visible .entry _Z13oddEvenGlobalPiii(
	.param .u64 .ptr .align 1 _Z13oddEvenGlobalPiii_param_0,
	.param .u32 _Z13oddEvenGlobalPiii_param_1,
	.param .u32 _Z13oddEvenGlobalPiii_param_2
)
{
	.reg .pred 	%p<3>;
	.reg .b32 	%r<16>;
	.reg .b64 	%rd<5>;

	ld.param.u64 	%rd2, [_Z13oddEvenGlobalPiii_param_0];
	ld.param.u32 	%r4, [_Z13oddEvenGlobalPiii_param_1];
	ld.param.u32 	%r5, [_Z13oddEvenGlobalPiii_param_2];
	mov.u32 	%r6, %ctaid.x;
	mov.u32 	%r7, %ntid.x;
	mov.u32 	%r8, %tid.x;
	mad.lo.s32 	%r9, %r6, %r7, %r8;
	shl.b32 	%r10, %r9, 1;
	shr.u32 	%r11, %r5, 31;
	add.s32 	%r12, %r5, %r11;
	and.b32  	%r13, %r12, -2;
	sub.s32 	%r14, %r5, %r13;
	add.s32 	%r1, %r14, %r10;
	add.s32 	%r15, %r1, 1;
	setp.ge.s32 	%p1, %r15, %r4;
	@%p1 bra 	$L__BB1_3;
	cvta.to.global.u64 	%rd3, %rd2;
	mul.wide.s32 	%rd4, %r1, 4;
	add.s64 	%rd1, %rd3, %rd4;
	ld.global.u32 	%r2, [%rd1];
	ld.global.u32 	%r3, [%rd1+4];
	setp.le.s32 	%p2, %r2, %r3;
	@%p2 bra 	$L__BB1_3;
	st.global.u32 	[%rd1], %r3;
	st.global.u32 	[%rd1+4], %r2;
$L__BB1_3:
	ret;

}
	// .globl	_Z13oddEvenSharedPii
.visible .entry _Z13oddEvenSharedPii(
	.param .u64 .ptr .align 1 _Z13oddEvenSharedPii_param_0,
	.param .u32 _Z13oddEvenSharedPii_param_1
)
{
	.reg .pred 	%p<18>;
	.reg .b32 	%r<45>;
	.reg .b64 	%rd<5>;
	// demoted variable
	.shared .align 4 .b8 _ZZ13oddEvenSharedPiiE5s_arr[128];
	ld.param.u64 	%rd2, [_Z13oddEvenSharedPii_param_0];
	ld.param.u32 	%r30, [_Z13oddEvenSharedPii_param_1];
	cvta.to.global.u64 	%rd3, %rd2;
	mov.u32 	%r1, %tid.x;
	setp.ge.s32 	%p1, %r1, %r30;
	mul.wide.u32 	%rd4, %r1, 4;
	add.s64 	%rd1, %rd3, %rd4;
	shl.b32 	%r31, %r1, 2;
	mov.u32 	%r32, _ZZ13oddEvenSharedPiiE5s_arr;
	add.s32 	%r2, %r32, %r31;
	@%p1 bra 	$L__BB2_2;
	ld.global.u32 	%r33, [%rd1];
	st.shared.u32 	[%r2], %r33;
$L__BB2_2:
	bar.sync 	0;
	setp.lt.s32 	%p2, %r30, 1;
	@%p2 bra 	$L__BB2_24;
	shl.b32 	%r3, %r1, 1;
	and.b32  	%r4, %r30, 3;
	setp.lt.u32 	%p3, %r30, 4;
	mov.b32 	%r44, 0;
	@%p3 bra 	$L__BB2_18;
	and.b32  	%r44, %r30, 2147483644;
	add.s32 	%r6, %r3, 1;
	add.s32 	%r7, %r2, %r31;
	add.s32 	%r8, %r3, 2;
	neg.s32 	%r41, %r44;
$L__BB2_5:
	setp.ge.u32 	%p4, %r6, %r30;
	@%p4 bra 	$L__BB2_8;
	ld.shared.u32 	%r11, [%r7];
	ld.shared.u32 	%r12, [%r7+4];
	setp.le.s32 	%p5, %r11, %r12;
	@%p5 bra 	$L__BB2_8;
	st.shared.u32 	[%r7], %r12;
	st.shared.u32 	[%r7+4], %r11;
$L__BB2_8:
	setp.ge.u32 	%p6, %r8, %r30;
	bar.sync 	0;
	@%p6 bra 	$L__BB2_11;
	ld.shared.u32 	%r13, [%r7+4];
	ld.shared.u32 	%r14, [%r7+8];
	setp.le.s32 	%p7, %r13, %r14;
	@%p7 bra 	$L__BB2_11;
	st.shared.u32 	[%r7+4], %r14;
	st.shared.u32 	[%r7+8], %r13;
$L__BB2_11:
	setp.ge.u32 	%p8, %r6, %r30;
	bar.sync 	0;
	@%p8 bra 	$L__BB2_14;
	ld.shared.u32 	%r15, [%r7];
	ld.shared.u32 	%r16, [%r7+4];
	setp.le.s32 	%p9, %r15, %r16;
	@%p9 bra 	$L__BB2_14;
	st.shared.u32 	[%r7], %r16;
	st.shared.u32 	[%r7+4], %r15;
$L__BB2_14:
	setp.ge.u32 	%p10, %r8, %r30;
	bar.sync 	0;
	@%p10 bra 	$L__BB2_17;
	ld.shared.u32 	%r17, [%r7+4];
	ld.shared.u32 	%r18, [%r7+8];
	setp.le.s32 	%p11, %r17, %r18;
	@%p11 bra 	$L__BB2_17;
	st.shared.u32 	[%r7+4], %r18;
	st.shared.u32 	[%r7+8], %r17;
$L__BB2_17:
	bar.sync 	0;
	add.s32 	%r41, %r41, 4;
	setp.ne.s32 	%p12, %r41, 0;
	@%p12 bra 	$L__BB2_5;
$L__BB2_18:
	setp.eq.s32 	%p13, %r4, 0;
	@%p13 bra 	$L__BB2_24;
	neg.s32 	%r43, %r4;
$L__BB2_20:
	.pragma "nounroll";
	and.b32  	%r36, %r44, 1;
	add.s32 	%r24, %r36, %r3;
	add.s32 	%r37, %r24, 1;
	setp.ge.s32 	%p14, %r37, %r30;
	@%p14 bra 	$L__BB2_23;
	shl.b32 	%r38, %r24, 2;
	add.s32 	%r25, %r32, %r38;
	ld.shared.u32 	%r26, [%r25];
	ld.shared.u32 	%r27, [%r25+4];
	setp.le.s32 	%p15, %r26, %r27;
	@%p15 bra 	$L__BB2_23;
	st.shared.u32 	[%r25], %r27;
	st.shared.u32 	[%r25+4], %r26;
$L__BB2_23:
	bar.sync 	0;
	add.s32 	%r44, %r44, 1;
	add.s32 	%r43, %r43, 1;
	setp.ne.s32 	%p16, %r43, 0;
	@%p16 bra 	$L__BB2_20;
$L__BB2_24:
	setp.ge.s32 	%p17, %r1, %r30;
	@%p17 bra 	$L__BB2_26;
	ld.shared.u32 	%r40, [%r2];
	st.global.u32 	[%rd1], %r40;
$L__BB2_26:
	ret;

}
	// .globl	_Z17oddEvenMultiBlockPiii
.visible .entry _Z17oddEvenMultiBlockPiii(
	.param .u64 .ptr .align 1 _Z17oddEvenMultiBlockPiii_param_0,
	.param .u32 _Z17oddEvenMultiBlockPiii_param_1,
	.param .u32 _Z17oddEvenMultiBlockPiii_param_2
)
{
	.reg .pred 	%p<3>;
	.reg .b32 	%r<16>;
	.reg .b64 	%rd<5>;

	ld.param.u64 	%rd2, [_Z17oddEvenMultiBlockPiii_param_0];
	ld.param.u32 	%r4, [_Z17oddEvenMultiBlockPiii_param_1];
	ld.param.u32 	%r5, [_Z17oddEvenMultiBlockPiii_param_2];
	mov.u32 	%r6, %ctaid.x;
	mov.u32 	%r7, %ntid.x;
	mov.u32 	%r8, %tid.x;
	mad.lo.s32 	%r9, %r6, %r7, %r8;
	shl.b32 	%r10, %r9, 1;
	shr.u32 	%r11, %r5, 31;
	add.s32 	%r12, %r5, %r11;
	and.b32  	%r13, %r12, -2;
	sub.s32 	%r14, %r5, %r13;
	add.s32 	%r1, %r14, %r10;
	add.s32 	%r15, %r1, 1;
	setp.ge.s32 	%p1, %r15, %r4;
	@%p1 bra 	$L__BB3_3;
	cvta.to.global.u64 	%rd3, %rd2;
	mul.wide.s32 	%rd4, %r1, 4;
	add.s64 	%rd1, %rd3, %rd4;
	ld.global.u32 	%r2, [%rd1];
	ld.global.u32 	%r3, [%rd1+4];
	setp.le.s32 	%p2, %r2, %r3;
	@%p2 bra 	$L__BB3_3;
	st.global.u32 	[%rd1], %r3;
	st.global.u32 	[%rd1+4], %r2;
$L__BB3_3:
	ret;

}


// ===== COMPILED SASS (sm_100) =====

	.target	sm_100

	.elftype	@"ET_EXEC"


//--------------------- .note.nv.tkinfo           --------------------------
	.section	.note.nv.tkinfo,"",@"SHT_NOTE"
	.sectionflags	@"SHF_NOTE_NV_TKINFO"
	.tkinfo
        /*0018*/ 	.word	0x00000002
        /*0030*/ 	.string	""
        /*0030*/ 	.string	"ptxas"
        /*0030*/ 	.string	"Cuda compilation tools, release 13.0, V13.0.88"
        /*0030*/ 	.string	"Build cuda_13.0.r13.0/compiler.36424714_0"
        /*0030*/ 	.string	"-arch sm_100 -m 64 "



//--------------------- .note.nv.cuinfo           --------------------------
	.section	.note.nv.cuinfo,"",@"SHT_NOTE"
	.sectionflags	@"SHF_NOTE_NV_CUINFO"
        /*0018*/ 	.short	0x0002
        /*001a*/ 	.short	0x0064
        /*001c*/ 	.short	0x0082
	.zero		2


//--------------------- .nv.info                  --------------------------
	.section	.nv.info,"",@"SHT_CUDA_INFO"
	.align	4


	//----- nvinfo : EIATTR_REGCOUNT
	.align		4
        /*0000*/ 	.byte	0x04, 0x2f
        /*0002*/ 	.short	(.L_1 - .L_0)
	.align		4
.L_0:
        /*0004*/ 	.word	index@(_Z6warmupv)
        /*0008*/ 	.word	0x00000004


	//----- nvinfo : EIATTR_FRAME_SIZE
	.align		4
.L_1:
        /*000c*/ 	.byte	0x04, 0x11
        /*000e*/ 	.short	(.L_3 - .L_2)
	.align		4
.L_2:
        /*0010*/ 	.word	index@(_Z6warmupv)
        /*0014*/ 	.word	0x00000000


	//----- nvinfo : EIATTR_REGCOUNT
	.align		4
.L_3:
        /*0018*/ 	.byte	0x04, 0x2f
        /*001a*/ 	.short	(.L_5 - .L_4)
	.align		4
.L_4:
        /*001c*/ 	.word	index@(_Z13oddEvenGlobalPiii)
        /*0020*/ 	.word	0x00000008


	//----- nvinfo : EIATTR_FRAME_SIZE
	.align		4
.L_5:
        /*0024*/ 	.byte	0x04, 0x11
        /*0026*/ 	.short	(.L_7 - .L_6)
	.align		4
.L_6:
        /*0028*/ 	.word	index@(_Z13oddEvenGlobalPiii)
        /*002c*/ 	.word	0x00000000


	//----- nvinfo : EIATTR_REGCOUNT
	.align		4
.L_7:
        /*0030*/ 	.byte	0x04, 0x2f
        /*0032*/ 	.short	(.L_9 - .L_8)
	.align		4
.L_8:
        /*0034*/ 	.word	index@(_Z13oddEvenSharedPii)
        /*0038*/ 	.word	0x0000000c


	//----- nvinfo : EIATTR_FRAME_SIZE
	.align		4
.L_9:
        /*003c*/ 	.byte	0x04, 0x11
        /*003e*/ 	.short	(.L_11 - .L_10)
	.align		4
.L_10:
        /*0040*/ 	.word	index@(_Z13oddEvenSharedPii)
        /*0044*/ 	.word	0x00000000


	//----- nvinfo : EIATTR_REGCOUNT
	.align		4
.L_11:
        /*0048*/ 	.byte	0x04, 0x2f
        /*004a*/ 	.short	(.L_13 - .L_12)
	.align		4
.L_12:
        /*004c*/ 	.word	index@(_Z17oddEvenMultiBlockPiii)
        /*0050*/ 	.word	0x00000008


	//----- nvinfo : EIATTR_FRAME_SIZE
	.align		4
.L_13:
        /*0054*/ 	.byte	0x04, 0x11
        /*0056*/ 	.short	(.L_15 - .L_14)
	.align		4
.L_14:
        /*0058*/ 	.word	index@(_Z17oddEvenMultiBlockPiii)
        /*005c*/ 	.word	0x00000000


	//----- nvinfo : EIATTR_MIN_STACK_SIZE
	.align		4
.L_15:
        /*0060*/ 	.byte	0x04, 0x12
        /*0062*/ 	.short	(.L_17 - .L_16)
	.align		4
.L_16:
        /*0064*/ 	.word	index@(_Z17oddEvenMultiBlockPiii)
        /*0068*/ 	.word	0x00000000


	//----- nvinfo : EIATTR_MIN_STACK_SIZE
	.align		4
.L_17:
        /*006c*/ 	.byte	0x04, 0x12
        /*006e*/ 	.short	(.L_19 - .L_18)
	.align		4
.L_18:
        /*0070*/ 	.word	index@(_Z13oddEvenSharedPii)
        /*0074*/ 	.word	0x00000000


	//----- nvinfo : EIATTR_MIN_STACK_SIZE
	.align		4
.L_19:
        /*0078*/ 	.byte	0x04, 0x12
        /*007a*/ 	.short	(.L_21 - .L_20)
	.align		4
.L_20:
        /*007c*/ 	.word	index@(_Z13oddEvenGlobalPiii)
        /*0080*/ 	.word	0x00000000


	//----- nvinfo : EIATTR_MIN_STACK_SIZE
	.align		4
.L_21:
        /*0084*/ 	.byte	0x04, 0x12
        /*0086*/ 	.short	(.L_23 - .L_22)
	.align		4
.L_22:
        /*0088*/ 	.word	index@(_Z6warmupv)
        /*008c*/ 	.word	0x00000000
.L_23:


//--------------------- .nv.compat                --------------------------
	.section	.nv.compat,"",@"SHT_CUDA_COMPAT_INFO"
	.align	4
        /*0000*/ 	.byte	0x02, 0x09, 0x00, 0x00, 0x02, 0x02, 0x01, 0x00, 0x02, 0x05, 0x05, 0x00, 0x03, 0x07, 0x01, 0x01
        /*0010*/ 	.byte	0x02, 0x03, 0x00, 0x00, 0x02, 0x06, 0x01, 0x00, 0x04, 0x0b, 0x08, 0x00, 0x09, 0x00, 0x00, 0x00
        /*0020*/ 	.byte	0x00, 0x00, 0x00, 0x00


//--------------------- .nv.info._Z17oddEvenMultiBlockPiii --------------------------
	.section	.nv.info._Z17oddEvenMultiBlockPiii,"",@"SHT_CUDA_INFO"
	.sectionflags	@""
	.align	4


	//----- nvinfo : EIATTR_CUDA_API_VERSION
	.align		4
        /*0000*/ 	.byte	0x04, 0x37
        /*0002*/ 	.short	(.L_25 - .L_24)
.L_24:
        /*0004*/ 	.word	0x00000082


	//----- nvinfo : EIATTR_KPARAM_INFO
	.align		4
.L_25:
        /*0008*/ 	.byte	0x04, 0x17
        /*000a*/ 	.short	(.L_27 - .L_26)
.L_26:
        /*000c*/ 	.word	0x00000000
        /*0010*/ 	.short	0x0002
        /*0012*/ 	.short	0x000c
        /*0014*/ 	.byte	0x00, 0xf0, 0x11, 0x00


	//----- nvinfo : EIATTR_KPARAM_INFO
	.align		4
.L_27:
        /*0018*/ 	.byte	0x04, 0x17
        /*001a*/ 	.short	(.L_29 - .L_28)
.L_28:
        /*001c*/ 	.word	0x00000000
        /*0020*/ 	.short	0x0001
        /*0022*/ 	.short	0x0008
        /*0024*/ 	.byte	0x00, 0xf0, 0x11, 0x00


	//----- nvinfo : EIATTR_KPARAM_INFO
	.align		4
.L_29:
        /*0028*/ 	.byte	0x04, 0x17
        /*002a*/ 	.short	(.L_31 - .L_30)
.L_30:
        /*002c*/ 	.word	0x00000000
        /*0030*/ 	.short	0x0000
        /*0032*/ 	.short	0x0000
        /*0034*/ 	.byte	0x00, 0xf5, 0x21, 0x00


	//----- nvinfo : EIATTR_SPARSE_MMA_MASK
	.align		4
.L_31:
        /*0038*/ 	.byte	0x03, 0x50
        /*003a*/ 	.short	0x0000


	//----- nvinfo : EIATTR_MAXREG_COUNT
	.align		4
        /*003c*/ 	.byte	0x03, 0x1b
        /*003e*/ 	.short	0x00ff


	//----- nvinfo : EIATTR_MERCURY_ISA_VERSION
	.align		4
        /*0040*/ 	.byte	0x03, 0x5f
        /*0042*/ 	.short	0x0101


	//----- nvinfo : EIATTR_VRC_CTA_INIT_COUNT
	.align		4
        /*0044*/ 	.byte	0x02, 0x4a
	.zero		1
	.zero		1


	//----- nvinfo : EIATTR_EXIT_INSTR_OFFSETS
	.align		4
        /*0048*/ 	.byte	0x04, 0x1c
        /*004a*/ 	.short	(.L_33 - .L_32)


	//   ....[0]....
.L_32:
        /*004c*/ 	.word	0x000000c0


	//   ....[1]....
        /*0050*/ 	.word	0x00000130


	//   ....[2]....
        /*0054*/ 	.word	0x00000160


	//----- nvinfo : EIATTR_CBANK_PARAM_SIZE
	.align		4
.L_33:
        /*0058*/ 	.byte	0x03, 0x19
        /*005a*/ 	.short	0x0010


	//----- nvinfo : EIATTR_PARAM_CBANK
	.align		4
        /*005c*/ 	.byte	0x04, 0x0a
        /*005e*/ 	.short	(.L_35 - .L_34)
	.align		4
.L_34:
        /*0060*/ 	.word	index@(.nv.constant0._Z17oddEvenMultiBlockPiii)
        /*0064*/ 	.short	0x0380
        /*0066*/ 	.short	0x0010


	//----- nvinfo : EIATTR_SW_WAR
	.align		4
.L_35:
        /*0068*/ 	.byte	0x04, 0x36
        /*006a*/ 	.short	(.L_37 - .L_36)
.L_36:
        /*006c*/ 	.word	0x00000008
.L_37:


//--------------------- .nv.info._Z13oddEvenSharedPii --------------------------
	.section	.nv.info._Z13oddEvenSharedPii,"",@"SHT_CUDA_INFO"
	.sectionflags	@""
	.align	4


	//----- nvinfo : EIATTR_CUDA_API_VERSION
	.align		4
        /*0000*/ 	.byte	0x04, 0x37
        /*0002*/ 	.short	(.L_39 - .L_38)
.L_38:
        /*0004*/ 	.word	0x00000082


	//----- nvinfo : EIATTR_KPARAM_INFO
	.align		4
.L_39:
        /*0008*/ 	.byte	0x04, 0x17
        /*000a*/ 	.short	(.L_41 - .L_40)
.L_40:
        /*000c*/ 	.word	0x00000000
        /*0010*/ 	.short	0x0001
        /*0012*/ 	.short	0x0008
        /*0014*/ 	.byte	0x00, 0xf0, 0x11, 0x00


	//----- nvinfo : EIATTR_KPARAM_INFO
	.align		4
.L_41:
        /*0018*/ 	.byte	0x04, 0x17
        /*001a*/ 	.short	(.L_43 - .L_42)
.L_42:
        /*001c*/ 	.word	0x00000000
        /*0020*/ 	.short	0x0000
        /*0022*/ 	.short	0x0000
        /*0024*/ 	.byte	0x00, 0xf5, 0x21, 0x00


	//----- nvinfo : EIATTR_SPARSE_MMA_MASK
	.align		4
.L_43:
        /*0028*/ 	.byte	0x03, 0x50
        /*002a*/ 	.short	0x0000


	//----- nvinfo : EIATTR_MAXREG_COUNT
	.align		4
        /*002c*/ 	.byte	0x03, 0x1b
        /*002e*/ 	.short	0x00ff


	//----- nvinfo : EIATTR_NUM_BARRIERS
	.align		4
        /*0030*/ 	.byte	0x02, 0x4c
        /*0032*/ 	.byte	0x01
	.zero		1


	//----- nvinfo : EIATTR_MERCURY_ISA_VERSION
	.align		4
        /*0034*/ 	.byte	0x03, 0x5f
        /*0036*/ 	.short	0x0101


	//----- nvinfo : EIATTR_VRC_CTA_INIT_COUNT
	.align		4
        /*0038*/ 	.byte	0x02, 0x4a
	.zero		1
	.zero		1


	//----- nvinfo : EIATTR_EXIT_INSTR_OFFSETS
	.align		4
        /*003c*/ 	.byte	0x04, 0x1c
        /*003e*/ 	.short	(.L_45 - .L_44)


	//   ....[0]....
.L_44:
        /*0040*/ 	.word	0x000005d0


	//   ....[1]....
        /*0044*/ 	.word	0x00000600


	//----- nvinfo : EIATTR_CRS_STACK_SIZE
	.align		4
.L_45:
        /*0048*/ 	.byte	0x04, 0x1e
        /*004a*/ 	.short	(.L_47 - .L_46)
.L_46:
        /*004c*/ 	.word	0x00000000


	//----- nvinfo : EIATTR_CBANK_PARAM_SIZE
	.align		4
.L_47:
        /*0050*/ 	.byte	0x03, 0x19
        /*0052*/ 	.short	0x000c


	//----- nvinfo : EIATTR_PARAM_CBANK
	.align		4
        /*0054*/ 	.byte	0x04, 0x0a
        /*0056*/ 	.short	(.L_49 - .L_48)
	.align		4
.L_48:
        /*0058*/ 	.word	index@(.nv.constant0._Z13oddEvenSharedPii)
        /*005c*/ 	.short	0x0380
        /*005e*/ 	.short	0x000c


	//----- nvinfo : EIATTR_SW_WAR
	.align		4
.L_49:
        /*0060*/ 	.byte	0x04, 0x36
        /*0062*/ 	.short	(.L_51 - .L_50)
.L_50:
        /*0064*/ 	.word	0x00000008
.L_51:


//--------------------- .nv.info._Z13oddEvenGlobalPiii --------------------------
	.section	.nv.info._Z13oddEvenGlobalPiii,"",@"SHT_CUDA_INFO"
	.sectionflags	@""
	.align	4


	//----- nvinfo : EIATTR_CUDA_API_VERSION
	.align		4
        /*0000*/ 	.byte	0x04, 0x37
        /*0002*/ 	.short	(.L_53 - .L_52)
.L_52:
        /*0004*/ 	.word	0x00000082


	//----- nvinfo : EIATTR_KPARAM_INFO
	.align		4
.L_53:
        /*0008*/ 	.byte	0x04, 0x17
        /*000a*/ 	.short	(.L_55 - .L_54)
.L_54:
        /*000c*/ 	.word	0x00000000
        /*0010*/ 	.short	0x0002
        /*0012*/ 	.short	0x000c
        /*0014*/ 	.byte	0x00, 0xf0, 0x11, 0x00


	//----- nvinfo : EIATTR_KPARAM_INFO
	.align		4
.L_55:
        /*0018*/ 	.byte	0x04, 0x17
        /*001a*/ 	.short	(.L_57 - .L_56)
.L_56:
        /*001c*/ 	.word	0x00000000
        /*0020*/ 	.short	0x0001
        /*0022*/ 	.short	0x0008
        /*0024*/ 	.byte	0x00, 0xf0, 0x11, 0x00


	//----- nvinfo : EIATTR_KPARAM_INFO
	.align		4
.L_57:
        /*0028*/ 	.byte	0x04, 0x17
        /*002a*/ 	.short	(.L_59 - .L_58)
.L_58:
        /*002c*/ 	.word	0x00000000
        /*0030*/ 	.short	0x0000
        /*0032*/ 	.short	0x0000
        /*0034*/ 	.byte	0x00, 0xf5, 0x21, 0x00


	//----- nvinfo : EIATTR_SPARSE_MMA_MASK
	.align		4
.L_59:
        /*0038*/ 	.byte	0x03, 0x50
        /*003a*/ 	.short	0x0000


	//----- nvinfo : EIATTR_MAXREG_COUNT
	.align		4
        /*003c*/ 	.byte	0x03, 0x1b
        /*003e*/ 	.short	0x00ff


	//----- nvinfo : EIATTR_MERCURY_ISA_VERSION
	.align		4
        /*0040*/ 	.byte	0x03, 0x5f
        /*0042*/ 	.short	0x0101


	//----- nvinfo : EIATTR_VRC_CTA_INIT_COUNT
	.align		4
        /*0044*/ 	.byte	0x02, 0x4a
	.zero		1
	.zero		1


	//----- nvinfo : EIATTR_EXIT_INSTR_OFFSETS
	.align		4
        /*0048*/ 	.byte	0x04, 0x1c
        /*004a*/ 	.short	(.L_61 - .L_60)


	//   ....[0]....
.L_60:
        /*004c*/ 	.word	0x000000c0


	//   ....[1]....
        /*0050*/ 	.word	0x00000130


	//   ....[2]....
        /*0054*/ 	.word	0x00000160


	//----- nvinfo : EIATTR_CBANK_PARAM_SIZE
	.align		4
.L_61:
        /*0058*/ 	.byte	0x03, 0x19
        /*005a*/ 	.short	0x0010


	//----- nvinfo : EIATTR_PARAM_CBANK
	.align		4
        /*005c*/ 	.byte	0x04, 0x0a
        /*005e*/ 	.short	(.L_63 - .L_62)
	.align		4
.L_62:
        /*0060*/ 	.word	index@(.nv.constant0._Z13oddEvenGlobalPiii)
        /*0064*/ 	.short	0x0380
        /*0066*/ 	.short	0x0010


	//----- nvinfo : EIATTR_SW_WAR
	.align		4
.L_63:
        /*0068*/ 	.byte	0x04, 0x36
        /*006a*/ 	.short	(.L_65 - .L_64)
.L_64:
        /*006c*/ 	.word	0x00000008
.L_65:


//--------------------- .nv.info._Z6warmupv       --------------------------
	.section	.nv.info._Z6warmupv,"",@"SHT_CUDA_INFO"
	.sectionflags	@""
	.align	4


	//----- nvinfo : EIATTR_CUDA_API_VERSION
	.align		4
        /*0000*/ 	.byte	0x04, 0x37
        /*0002*/ 	.short	(.L_67 - .L_66)
.L_66:
        /*0004*/ 	.word	0x00000082


	//----- nvinfo : EIATTR_SPARSE_MMA_MASK
	.align		4
.L_67:
        /*0008*/ 	.byte	0x03, 0x50
        /*000a*/ 	.short	0x0000


	//----- nvinfo : EIATTR_MAXREG_COUNT
	.align		4
        /*000c*/ 	.byte	0x03, 0x1b
        /*000e*/ 	.short	0x00ff


	//----- nvinfo : EIATTR_MERCURY_ISA_VERSION
	.align		4
        /*0010*/ 	.byte	0x03, 0x5f
        /*0012*/ 	.short	0x0101


	//----- nvinfo : EIATTR_VRC_CTA_INIT_COUNT
	.align		4
        /*0014*/ 	.byte	0x02, 0x4a
	.zero		1
	.zero		1


	//----- nvinfo : EIATTR_EXIT_INSTR_OFFSETS
	.align		4
        /*0018*/ 	.byte	0x04, 0x1c
        /*001a*/ 	.short	(.L_69 - .L_68)


	//   ....[0]....
.L_68:
        /*001c*/ 	.word	0x00000010


	//----- nvinfo : EIATTR_SW_WAR
	.align		4
.L_69:
        /*0020*/ 	.byte	0x04, 0x36
        /*0022*/ 	.short	(.L_71 - .L_70)
.L_70:
        /*0024*/ 	.word	0x00000008
.L_71:


//--------------------- .nv.callgraph             --------------------------
	.section	.nv.callgraph,"",@"SHT_CUDA_CALLGRAPH"
	.align	4
	.sectionentsize	8
	.align		4
        /*0000*/ 	.word	0x00000000
	.align		4
        /*0004*/ 	.word	0xffffffff
	.align		4
        /*0008*/ 	.word	0x00000000
	.align		4
        /*000c*/ 	.word	0xfffffffe
	.align		4
        /*0010*/ 	.word	0x00000000
	.align		4
        /*0014*/ 	.word	0xfffffffd
	.align		4
        /*0018*/ 	.word	0x00000000
	.align		4
        /*001c*/ 	.word	0xfffffffc


//--------------------- .text._Z17oddEvenMultiBlockPiii --------------------------
	.section	.text._Z17oddEvenMultiBlockPiii,"ax",@progbits
	.align	128
        .global         _Z17oddEvenMultiBlockPiii
        .type           _Z17oddEvenMultiBlockPiii,@function
        .size           _Z17oddEvenMultiBlockPiii,(.L_x_18 - _Z17oddEvenMultiBlockPiii)
        .other          _Z17oddEvenMultiBlockPiii,@"STO_CUDA_ENTRY STV_DEFAULT"
_Z17oddEvenMultiBlockPiii:
.text._Z17oddEvenMultiBlockPiii:
[----:B------:R-:W-:Y:S01]  /*0000*/  LDC R1, c[0x0][0x37c] ;  /* 0x0000df00ff017b82 */ /* 0x000fe20000000800 */
[----:B------:R-:W0:Y:S01]  /*0010*/  S2R R3, SR_TID.X ;  /* 0x0000000000037919 */ /* 0x000e220000002100 */
[----:B------:R-:W1:Y:S06]  /*0020*/  LDCU.64 UR6, c[0x0][0x388] ;  /* 0x00007100ff0677ac */ /* 0x000e6c0008000a00 */
[----:B------:R-:W0:Y:S08]  /*0030*/  S2UR UR5, SR_CTAID.X ;  /* 0x00000000000579c3 */ /* 0x000e300000002500 */
[----:B------:R-:W0:Y:S01]  /*0040*/  LDC R0, c[0x0][0x360] ;  /* 0x0000d800ff007b82 */ /* 0x000e220000000800 */
[----:B-1----:R-:W-:-:S04]  /*0050*/  ULEA.HI UR4, UR7, UR7, URZ, 0x1 ;  /* 0x0000000707047291 */ /* 0x002fc8000f8f08ff */
[----:B------:R-:W-:-:S04]  /*0060*/  ULOP3.LUT UR4, UR4, 0xfffffffe, URZ, 0xc0, !UPT ;  /* 0xfffffffe04047892 */ /* 0x000fc8000f8ec0ff */
[----:B------:R-:W-:Y:S01]  /*0070*/  UIADD3 UR4, UPT, UPT, -UR4, UR7, URZ ;  /* 0x0000000704047290 */ /* 0x000fe2000fffe1ff */
[----:B0-----:R-:W-:-:S05]  /*0080*/  IMAD R0, R0, UR5, R3 ;  /* 0x0000000500007c24 */ /* 0x001fca000f8e0203 */
[----:B------:R-:W-:-:S04]  /*0090*/  LEA R5, R0, UR4, 0x1 ;  /* 0x0000000400057c11 */ /* 0x000fc8000f8e08ff */
[----:B------:R-:W-:-:S04]  /*00a0*/  IADD3 R0, PT, PT, R5, 0x1, RZ ;  /* 0x0000000105007810 */ /* 0x000fc80007ffe0ff */
[----:B------:R-:W-:-:S13]  /*00b0*/  ISETP.GE.AND P0, PT, R0, UR6, PT ;  /* 0x0000000600007c0c */ /* 0x000fda000bf06270 */
[----:B------:R-:W-:Y:S05]  /*00c0*/  @P0 EXIT ;  /* 0x000000000000094d */ /* 0x000fea0003800000 */
[----:B------:R-:W0:Y:S01]  /*00d0*/  LDC.64 R2, c[0x0][0x380] ;  /* 0x0000e000ff027b82 */ /* 0x000e220000000a00 */
[----:B------:R-:W1:Y:S01]  /*00e0*/  LDCU.64 UR4, c[0x0][0x358] ;  /* 0x00006b00ff0477ac */ /* 0x000e620008000a00 */
[----:B0-----:R-:W-:-:S05]  /*00f0*/  IMAD.WIDE R2, R5, 0x4, R2 ;  /* 0x0000000405027825 */ /* 0x001fca00078e0202 */
[----:B-1----:R-:W2:Y:S04]  /*0100*/  LDG.E R5, desc[UR4][R2.64] ;  /* 0x0000000402057981 */ /* 0x002ea8000c1e1900 */
[----:B------:R-:W2:Y:S02]  /*0110*/  LDG.E R0, desc[UR4][R2.64+0x4] ;  /* 0x0000040402007981 */ /* 0x000ea4000c1e1900 */
[----:B--2---:R-:W-:-:S13]  /*0120*/  ISETP.GT.AND P0, PT, R5, R0, PT ;  /* 0x000000000500720c */ /* 0x004fda0003f04270 */
[----:B------:R-:W-:Y:S05]  /*0130*/  @!P0 EXIT ;  /* 0x000000000000894d */ /* 0x000fea0003800000 */
[----:B------:R-:W-:Y:S04]  /*0140*/  STG.E desc[UR4][R2.64], R0 ;  /* 0x0000000002007986 */ /* 0x000fe8000c101904 */
[----:B------:R-:W-:Y:S01]  /*0150*/  STG.E desc[UR4][R2.64+0x4], R5 ;  /* 0x0000040502007986 */ /* 0x000fe2000c101904 */
[----:B------:R-:W-:Y:S05]  /*0160*/  EXIT ;  /* 0x000000000000794d */ /* 0x000fea0003800000 */
.L_x_0:
[----:B------:R-:W-:-:S00]  /*0170*/  BRA `(.L_x_0) ;  /* 0xfffffffc00fc7947 */ /* 0x000fc0000383ffff */
[----:B------:R-:W-:-:S00]  /*0180*/  NOP ;  /* 0x0000000000007918 */ /* 0x000fc00000000000 */
[----:B------:R-:W-:-:S00]  /*0190*/  NOP ;  /* 0x0000000000007918 */ /* 0x000fc00000000000 */
[----:B------:R-:W-:-:S00]  /*01a0*/  NOP ;  /* 0x0000000000007918 */ /* 0x000fc00000000000 */
[----:B------:R-:W-:-:S00]  /*01b0*/  NOP ;  /* 0x0000000000007918 */ /* 0x000fc00000000000 */
[----:B------:R-:W-:-:S00]  /*01c0*/  NOP ;  /* 0x0000000000007918 */ /* 0x000fc00000000000 */
[----:B------:R-:W-:-:S00]  /*01d0*/  NOP ;  /* 0x0000000000007918 */ /* 0x000fc00000000000 */
[----:B------:R-:W-:-:S00]  /*01e0*/  NOP ;  /* 0x0000000000007918 */ /* 0x000fc00000000000 */
[----:B------:R-:W-:-:S00]  /*01f0*/  NOP ;  /* 0x0000000000007918 */ /* 0x000fc00000000000 */
.L_x_18:


//--------------------- .text._Z13oddEvenSharedPii --------------------------
	.section	.text._Z13oddEvenSharedPii,"ax",@progbits
	.align	128
        .global         _Z13oddEvenSharedPii
        .type           _Z13oddEvenSharedPii,@function
        .size           _Z13oddEvenSharedPii,(.L_x_19 - _Z13oddEvenSharedPii)
        .other          _Z13oddEvenSharedPii,@"STO_CUDA_ENTRY STV_DEFAULT"
_Z13oddEvenSharedPii:
.text._Z13oddEvenSharedPii:
[----:B------:R-:W-:Y:S01]  /*0000*/  LDC R1, c[0x0][0x37c] ;  /* 0x0000df00ff017b82 */ /* 0x000fe20000000800 */
[----:B------:R-:W0:Y:S01]  /*0010*/  S2R R9, SR_TID.X ;  /* 0x0000000000097919 */ /* 0x000e220000002100 */
[----:B------:R-:W0:Y:S06]  /*0020*/  LDCU UR6, c[0x0][0x388] ;  /* 0x00007100ff0677ac */ /* 0x000e2c0008000800 */
[----:B------:R-:W1:Y:S01]  /*0030*/  LDC.64 R2, c[0x0][0x380] ;  /* 0x0000e000ff027b82 */ /* 0x000e620000000a00 */
[----:B------:R-:W2:Y:S01]  /*0040*/  LDCU.64 UR10, c[0x0][0x358] ;  /* 0x00006b00ff0a77ac */ /* 0x000ea20008000a00 */
[C---:B0-----:R-:W-:Y:S01]  /*0050*/  ISETP.GE.AND P0, PT, R9.reuse, UR6, PT ;  /* 0x0000000609007c0c */ /* 0x041fe2000bf06270 */
[----:B-1----:R-:W-:-:S12]  /*0060*/  IMAD.WIDE.U32 R2, R9, 0x4, R2 ;  /* 0x0000000409027825 */ /* 0x002fd800078e0002 */
[----:B--2---:R-:W2:Y:S01]  /*0070*/  @!P0 LDG.E R5, desc[UR10][R2.64] ;  /* 0x0000000a02058981 */ /* 0x004ea2000c1e1900 */
[----:B------:R-:W0:Y:S01]  /*0080*/  S2UR UR5, SR_CgaCtaId ;  /* 0x00000000000579c3 */ /* 0x000e220000008800 */
[----:B------:R-:W-:Y:S01]  /*0090*/  UMOV UR4, 0x400 ;  /* 0x0000040000047882 */ /* 0x000fe20000000000 */
[----:B------:R-:W-:Y:S02]  /*00a0*/  UISETP.GE.AND UP0, UPT, UR6, 0x1, UPT ;  /* 0x000000010600788c */ /* 0x000fe4000bf06270 */
[----:B0-----:R-:W-:-:S06]  /*00b0*/  ULEA UR5, UR5, UR4, 0x18 ;  /* 0x0000000405057291 */ /* 0x001fcc000f8ec0ff */
[----:B------:R-:W-:-:S05]  /*00c0*/  LEA R0, R9, UR5, 0x2 ;  /* 0x0000000509007c11 */ /* 0x000fca000f8e10ff */
[----:B--2---:R0:W-:Y:S01]  /*00d0*/  @!P0 STS [R0], R5 ;  /* 0x0000000500008388 */ /* 0x0041e20000000800 */
[----:B------:R-:W-:Y:S06]  /*00e0*/  BAR.SYNC.DEFER_BLOCKING 0x0 ;  /* 0x0000000000007b1d */ /* 0x000fec0000010000 */
[----:B------:R-:W-:Y:S05]  /*00f0*/  BRA.U !UP0, `(.L_x_1) ;  /* 0x0000000508307547 */ /* 0x000fea000b800000 */
[----:B------:R-:W-:Y:S02]  /*0100*/  UISETP.GE.U32.AND UP0, UPT, UR6, 0x4, UPT ;  /* 0x000000040600788c */ /* 0x000fe4000bf06070 */
[----:B------:R-:W-:Y:S01]  /*0110*/  ULOP3.LUT UR8, UR6, 0x3, URZ, 0xc0, !UPT ;  /* 0x0000000306087892 */ /* 0x000fe2000f8ec0ff */
[----:B------:R-:W-:-:S06]  /*0120*/  UMOV UR4, URZ ;  /* 0x000000ff00047c82 */ /* 0x000fcc0008000000 */
[----:B------:R-:W-:Y:S05]  /*0130*/  BRA.U !UP0, `(.L_x_2) ;  /* 0x0000000108c87547 */ /* 0x000fea000b800000 */
[C---:B------:R-:W-:Y:S01]  /*0140*/  IMAD.SHL.U32 R4, R9.reuse, 0x2, RZ ;  /* 0x0000000209047824 */ /* 0x040fe200078e00ff */
[----:B------:R-:W-:Y:S01]  /*0150*/  ULOP3.LUT UR4, UR6, 0x7ffffffc, URZ, 0xc0, !UPT ;  /* 0x7ffffffc06047892 */ /* 0x000fe2000f8ec0ff */
[----:B0-----:R-:W-:Y:S01]  /*0160*/  IMAD R5, R9, 0x4, R0 ;  /* 0x0000000409057824 */ /* 0x001fe200078e0200 */
[----:B------:R-:W0:Y:S01]  /*0170*/  LDCU UR7, c[0x0][0x388] ;  /* 0x00007100ff0777ac */ /* 0x000e220008000800 */
[C---:B------:R-:W-:Y:S02]  /*0180*/  VIADD R8, R4.reuse, 0x1 ;  /* 0x0000000104087836 */ /* 0x040fe40000000000 */
[----:B------:R-:W-:Y:S01]  /*0190*/  VIADD R4, R4, 0x2 ;  /* 0x0000000204047836 */ /* 0x000fe20000000000 */
[----:B------:R-:W-:Y:S02]  /*01a0*/  UIADD3 UR9, UPT, UPT, -UR4, URZ, URZ ;  /* 0x000000ff04097290 */ /* 0x000fe4000fffe1ff */
[----:B------:R-:W-:-:S13]  /*01b0*/  ISETP.GE.U32.AND P1, PT, R8, UR6, PT ;  /* 0x0000000608007c0c */ /* 0x000fda000bf26070 */
.L_x_11:
[----:B------:R-:W-:Y:S01]  /*01c0*/  UIADD3 UR9, UPT, UPT, UR9, 0x4, URZ ;  /* 0x0000000409097890 */ /* 0x000fe2000fffe0ff */
[----:B------:R-:W-:Y:S01]  /*01d0*/  BSSY.RECONVERGENT B0, `(.L_x_3) ;  /* 0x000000a000007945 */ /* 0x000fe20003800200 */
[----:B0-----:R-:W-:Y:S02]  /*01e0*/  UMOV UR6, UR7 ;  /* 0x0000000700067c82 */ /* 0x001fe40008000000 */
[----:B------:R-:W-:Y:S01]  /*01f0*/  UISETP.NE.AND UP0, UPT, UR9, URZ, UPT ;  /* 0x000000ff0900728c */ /* 0x000fe2000bf05270 */
[----:B------:R-:W-:Y:S01]  /*0200*/  ISETP.GE.U32.AND P0, PT, R4, UR6, PT ;  /* 0x0000000604007c0c */ /* 0x000fe2000bf06070 */
[----:B-123--:R-:W-:-:S12]  /*0210*/  @P1 BRA `(.L_x_4) ;  /* 0x0000000000141947 */ /* 0x00efd80003800000 */
[----:B------:R-:W-:Y:S04]  /*0220*/  LDS R6, [R5] ;  /* 0x0000000005067984 */ /* 0x000fe80000000800 */
[----:B------:R-:W0:Y:S02]  /*0230*/  LDS R7, [R5+0x4] ;  /* 0x0000040005077984 */ /* 0x000e240000000800 */
[----:B0-----:R-:W-:-:S13]  /*0240*/  ISETP.GT.AND P1, PT, R6, R7, PT ;  /* 0x000000070600720c */ /* 0x001fda0003f24270 */
[----:B------:R0:W-:Y:S04]  /*0250*/  @P1 STS [R5], R7 ;  /* 0x0000000705001388 */ /* 0x0001e80000000800 */
[----:B------:R0:W-:Y:S02]  /*0260*/  @P1 STS [R5+0x4], R6 ;  /* 0x0000040605001388 */ /* 0x0001e40000000800 */
.L_x_4:
[----:B------:R-:W-:Y:S05]  /*0270*/  BSYNC.RECONVERGENT B0 ;  /* 0x0000000000007941 */ /* 0x000fea0003800200 */
.L_x_3:
[----:B------:R-:W-:Y:S01]  /*0280*/  BAR.SYNC.DEFER_BLOCKING 0x0 ;  /* 0x0000000000007b1d */ /* 0x000fe20000010000 */
[----:B------:R-:W-:-:S05]  /*0290*/  ISETP.GE.U32.AND P1, PT, R8, UR6, PT ;  /* 0x0000000608007c0c */ /* 0x000fca000bf26070 */
[----:B------:R-:W-:Y:S04]  /*02a0*/  BSSY.RECONVERGENT B0, `(.L_x_5) ;  /* 0x0000007000007945 */ /* 0x000fe80003800200 */
[----:B------:R-:W-:Y:S05]  /*02b0*/  @P0 BRA `(.L_x_6) ;  /* 0x0000000000140947 */ /* 0x000fea0003800000 */
[----:B0-----:R-:W-:Y:S04]  /*02c0*/  LDS R6, [R5+0x4] ;  /* 0x0000040005067984 */ /* 0x001fe80000000800 */
[----:B------:R-:W0:Y:S02]  /*02d0*/  LDS R7, [R5+0x8] ;  /* 0x0000080005077984 */ /* 0x000e240000000800 */
[----:B0-----:R-:W-:-:S13]  /*02e0*/  ISETP.GT.AND P2, PT, R6, R7, PT ;  /* 0x000000070600720c */ /* 0x001fda0003f44270 */
[----:B------:R1:W-:Y:S04]  /*02f0*/  @P2 STS [R5+0x4], R7 ;  /* 0x0000040705002388 */ /* 0x0003e80000000800 */
[----:B------:R1:W-:Y:S02]  /*0300*/  @P2 STS [R5+0x8], R6 ;  /* 0x0000080605002388 */ /* 0x0003e40000000800 */
.L_x_6:
[----:B------:R-:W-:Y:S05]  /*0310*/  BSYNC.RECONVERGENT B0 ;  /* 0x0000000000007941 */ /* 0x000fea0003800200 */
.L_x_5:
[----:B------:R-:W-:Y:S06]  /*0320*/  BAR.SYNC.DEFER_BLOCKING 0x0 ;  /* 0x0000000000007b1d */ /* 0x000fec0000010000 */
[----:B------:R-:W-:Y:S04]  /*0330*/  BSSY.RECONVERGENT B0, `(.L_x_7) ;  /* 0x0000007000007945 */ /* 0x000fe80003800200 */
[----:B------:R-:W-:Y:S05]  /*0340*/  @P1 BRA `(.L_x_8) ;  /* 0x0000000000141947 */ /* 0x000fea0003800000 */
[----:B01----:R-:W-:Y:S04]  /*0350*/  LDS R6, [R5] ;  /* 0x0000000005067984 */ /* 0x003fe80000000800 */
[----:B------:R-:W0:Y:S02]  /*0360*/  LDS R7, [R5+0x4] ;  /* 0x0000040005077984 */ /* 0x000e240000000800 */
[----:B0-----:R-:W-:-:S13]  /*0370*/  ISETP.GT.AND P2, PT, R6, R7, PT ;  /* 0x000000070600720c */ /* 0x001fda0003f44270 */
[----:B------:R2:W-:Y:S04]  /*0380*/  @P2 STS [R5], R7 ;  /* 0x0000000705002388 */ /* 0x0005e80000000800 */
[----:B------:R2:W-:Y:S02]  /*0390*/  @P2 STS [R5+0x4], R6 ;  /* 0x0000040605002388 */ /* 0x0005e40000000800 */
.L_x_8:
[----:B------:R-:W-:Y:S05]  /*03a0*/  BSYNC.RECONVERGENT B0 ;  /* 0x0000000000007941 */ /* 0x000fea0003800200 */
.L_x_7:
[----:B------:R-:W-:Y:S06]  /*03b0*/  BAR.SYNC.DEFER_BLOCKING 0x0 ;  /* 0x0000000000007b1d */ /* 0x000fec0000010000 */
[----:B------:R-:W-:Y:S04]  /*03c0*/  BSSY.RECONVERGENT B0, `(.L_x_9) ;  /* 0x0000007000007945 */ /* 0x000fe80003800200 */
[----:B------:R-:W-:Y:S05]  /*03d0*/  @P0 BRA `(.L_x_10) ;  /* 0x0000000000140947 */ /* 0x000fea0003800000 */
[----:B012---:R-:W-:Y:S04]  /*03e0*/  LDS R6, [R5+0x4] ;  /* 0x0000040005067984 */ /* 0x007fe80000000800 */
[----:B------:R-:W0:Y:S02]  /*03f0*/  LDS R7, [R5+0x8] ;  /* 0x0000080005077984 */ /* 0x000e240000000800 */
[----:B0-----:R-:W-:-:S13]  /*0400*/  ISETP.GT.AND P0, PT, R6, R7, PT ;  /* 0x000000070600720c */ /* 0x001fda0003f04270 */
[----:B------:R3:W-:Y:S04]  /*0410*/  @P0 STS [R5+0x4], R7 ;  /* 0x0000040705000388 */ /* 0x0007e80000000800 */
[----:B------:R3:W-:Y:S02]  /*0420*/  @P0 STS [R5+0x8], R6 ;  /* 0x0000080605000388 */ /* 0x0007e40000000800 */
.L_x_10:
[----:B------:R-:W-:Y:S05]  /*0430*/  BSYNC.RECONVERGENT B0 ;  /* 0x0000000000007941 */ /* 0x000fea0003800200 */
.L_x_9:
[----:B------:R-:W-:Y:S06]  /*0440*/  BAR.SYNC.DEFER_BLOCKING 0x0 ;  /* 0x0000000000007b1d */ /* 0x000fec0000010000 */
[----:B------:R-:W-:Y:S05]  /*0450*/  BRA.U UP0, `(.L_x_11) ;  /* 0xfffffffd00587547 */ /* 0x000fea000b83ffff */
.L_x_2:
[----:B------:R-:W-:-:S09]  /*0460*/  UISETP.NE.AND UP0, UPT, UR8, URZ, UPT ;  /* 0x000000ff0800728c */ /* 0x000fd2000bf05270 */
[----:B------:R-:W-:Y:S05]  /*0470*/  BRA.U !UP0, `(.L_x_1) ;  /* 0x0000000108507547 */ /* 0x000fea000b800000 */
[----:B------:R-:W4:Y:S01]  /*0480*/  LDCU UR6, c[0x0][0x388] ;  /* 0x00007100ff0677ac */ /* 0x000f220008000800 */
[----:B------:R-:W-:-:S12]  /*0490*/  UIADD3 UR7, UPT, UPT, -UR8, URZ, URZ ;  /* 0x000000ff08077290 */ /* 0x000fd8000fffe1ff */
.L_x_14:
[----:B------:R-:W-:Y:S01]  /*04a0*/  ULOP3.LUT UR9, UR4, 0x1, URZ, 0xc0, !UPT ;  /* 0x0000000104097892 */ /* 0x000fe2000f8ec0ff */
[----:B------:R-:W-:Y:S01]  /*04b0*/  BSSY.RECONVERGENT B0, `(.L_x_12) ;  /* 0x000000d000007945 */ /* 0x000fe20003800200 */
[----:B------:R-:W-:-:S04]  /*04c0*/  UIADD3 UR7, UPT, UPT, UR7, 0x1, URZ ;  /* 0x0000000107077890 */ /* 0x000fc8000fffe0ff */
[----:B0-----:R-:W-:Y:S01]  /*04d0*/  LEA R4, R9, UR9, 0x1 ;  /* 0x0000000909047c11 */ /* 0x001fe2000f8e08ff */
[----:B------:R-:W-:-:S04]  /*04e0*/  UISETP.NE.AND UP0, UPT, UR7, URZ, UPT ;  /* 0x000000ff0700728c */ /* 0x000fc8000bf05270 */
[----:B0123--:R-:W-:-:S05]  /*04f0*/  VIADD R5, R4, 0x1 ;  /* 0x0000000104057836 */ /* 0x00ffca0000000000 */
[----:B----4-:R-:W-:-:S13]  /*0500*/  ISETP.GE.AND P0, PT, R5, UR6, PT ;  /* 0x0000000605007c0c */ /* 0x010fda000bf06270 */
[----:B------:R-:W-:Y:S05]  /*0510*/  @P0 BRA `(.L_x_13) ;  /* 0x0000000000180947 */ /* 0x000fea0003800000 */
[----:B------:R-:W-:-:S05]  /*0520*/  LEA R4, R4, UR5, 0x2 ;  /* 0x0000000504047c11 */ /* 0x000fca000f8e10ff */
[----:B------:R-:W-:Y:S04]  /*0530*/  LDS R5, [R4] ;  /* 0x0000000004057984 */ /* 0x000fe80000000800 */
[----:B------:R-:W0:Y:S02]  /*0540*/  LDS R6, [R4+0x4] ;  /* 0x0000040004067984 */ /* 0x000e240000000800 */
[----:B0-----:R-:W-:-:S13]  /*0550*/  ISETP.GT.AND P0, PT, R5, R6, PT ;  /* 0x000000060500720c */ /* 0x001fda0003f04270 */
[----:B------:R0:W-:Y:S04]  /*0560*/  @P0 STS [R4], R6 ;  /* 0x0000000604000388 */ /* 0x0001e80000000800 */
[----:B------:R0:W-:Y:S02]  /*0570*/  @P0 STS [R4+0x4], R5 ;  /* 0x0000040504000388 */ /* 0x0001e40000000800 */
.L_x_13:
[----:B------:R-:W-:Y:S05]  /*0580*/  BSYNC.RECONVERGENT B0 ;  /* 0x0000000000007941 */ /* 0x000fea0003800200 */
.L_x_12:
[----:B------:R-:W-:Y:S01]  /*0590*/  BAR.SYNC.DEFER_BLOCKING 0x0 ;  /* 0x0000000000007b1d */ /* 0x000fe20000010000 */
[----:B------:R-:W-:-:S05]  /*05a0*/  UIADD3 UR4, UPT, UPT, UR4, 0x1, URZ ;  /* 0x0000000104047890 */ /* 0x000fca000fffe0ff */
[----:B------:R-:W-:Y:S07]  /*05b0*/  BRA.U UP0, `(.L_x_14) ;  /* 0xfffffffd00b87547 */ /* 0x000fee000b83ffff */
.L_x_1:
[----:B------:R-:W-:-:S13]  /*05c0*/  ISETP.GE.AND P0, PT, R9, UR6, PT ;  /* 0x0000000609007c0c */ /* 0x000fda000bf06270 */
[----:B------:R-:W-:Y:S05]  /*05d0*/  @P0 EXIT ;  /* 0x000000000000094d */ /* 0x000fea0003800000 */
[----:B0123--:R-:W0:Y:S04]  /*05e0*/  LDS R5, [R0] ;  /* 0x0000000000057984 */ /* 0x00fe280000000800 */
[----:B0-----:R-:W-:Y:S01]  /*05f0*/  STG.E desc[UR10][R2.64], R5 ;  /* 0x0000000502007986 */ /* 0x001fe2000c10190a */
[----:B------:R-:W-:Y:S05]  /*0600*/  EXIT ;  /* 0x000000000000794d */ /* 0x000fea0003800000 */
.L_x_15:
        /* <DEDUP_REMOVED lines=15> */
.L_x_19:


//--------------------- .text._Z13oddEvenGlobalPiii --------------------------
	.section	.text._Z13oddEvenGlobalPiii,"ax",@progbits
	.align	128
        .global         _Z13oddEvenGlobalPiii
        .type           _Z13oddEvenGlobalPiii,@function
        .size           _Z13oddEvenGlobalPiii,(.L_x_20 - _Z13oddEvenGlobalPiii)
        .other          _Z13oddEvenGlobalPiii,@"STO_CUDA_ENTRY STV_DEFAULT"
_Z13oddEvenGlobalPiii:
.text._Z13oddEvenGlobalPiii:
        /* <DEDUP_REMOVED lines=23> */
.L_x_16:
        /* <DEDUP_REMOVED lines=9> */
.L_x_20:


//--------------------- .text._Z6warmupv          --------------------------
	.section	.text._Z6warmupv,"ax",@progbits
	.align	128
        .global         _Z6warmupv
        .type           _Z6warmupv,@function
        .size           _Z6warmupv,(.L_x_21 - _Z6warmupv)
        .other          _Z6warmupv,@"STO_CUDA_ENTRY STV_DEFAULT"
_Z6warmupv:
.text._Z6warmupv:
[----:B------:R-:W-:Y:S01]  /*0000*/  LDC R1, c[0x0][0x37c] ;  /* 0x0000df00ff017b82 */ /* 0x000fe20000000800 */
[----:B------:R-:W-:Y:S05]  /*0010*/  EXIT ;  /* 0x000000000000794d */ /* 0x000fea0003800000 */
.L_x_17:
        /* <DEDUP_REMOVED lines=14> */
.L_x_21:


//--------------------- .nv.shared.reserved.0     --------------------------
	.section	.nv.shared.reserved.0,"aw",@nobits
	.weak		__nv_reservedSMEM_offset_0_alias
	.size		__nv_reservedSMEM_offset_0_alias, 0, 64
	.other		__nv_reservedSMEM_offset_0_alias,@"STO_CUDA_RESERVED_SHARED STV_DEFAULT"
__nv_reservedSMEM_offset_0_alias:
	.zero		0
	.zero		64


//--------------------- .nv.shared._Z13oddEvenSharedPii --------------------------
	.section	.nv.shared._Z13oddEvenSharedPii,"aw",@nobits
	.sectionflags	@""
	.align	4
.nv.shared._Z13oddEvenSharedPii:
	.zero		1152


//--------------------- .nv.constant0._Z17oddEvenMultiBlockPiii --------------------------
	.section	.nv.constant0._Z17oddEvenMultiBlockPiii,"a",@progbits
	.sectionflags	@""
	.align	4
.nv.constant0._Z17oddEvenMultiBlockPiii:
	.zero		912


//--------------------- .nv.constant0._Z13oddEvenSharedPii --------------------------
	.section	.nv.constant0._Z13oddEvenSharedPii,"a",@progbits
	.sectionflags	@""
	.align	4
.nv.constant0._Z13oddEvenSharedPii:
	.zero		908


//--------------------- .nv.constant0._Z13oddEvenGlobalPiii --------------------------
	.section	.nv.constant0._Z13oddEvenGlobalPiii,"a",@progbits
	.sectionflags	@""
	.align	4
.nv.constant0._Z13oddEvenGlobalPiii:
	.zero		912


//--------------------- .nv.constant0._Z6warmupv  --------------------------
	.section	.nv.constant0._Z6warmupv,"a",@progbits
	.sectionflags	@""
	.align	4
.nv.constant0._Z6warmupv:
	.zero		896


//--------------------- SYMBOLS --------------------------

	.type		.nv.reservedSmem.offset0,@object
	.size		.nv.reservedSmem.offset0,0x4
	.type		.nv.reservedSmem.cap,@object
	.size		.nv.reservedSmem.cap,0x4
